//
// Generated by NVIDIA NVVM Compiler
//
// Compiler Build ID: CL-36424714
// Cuda compilation tools, release 13.0, V13.0.88
// Based on NVVM 20.0.0
//

.version 9.0
.target sm_100
.address_size 64

	// .globl	_Z8save_numPi

.visible .entry _Z8save_numPi(
	.param .u64 .ptr .align 1 _Z8save_numPi_param_0
)
{
	.reg .b32 	%r<3>;
	.reg .b64 	%rd<5>;

	ld.param.u64 	%rd1, [_Z8save_numPi_param_0];
	cvta.to.global.u64 	%rd2, %rd1;
	mov.u32 	%r1, %tid.x;
	mul.lo.s32 	%r2, %r1, %r1;
	mul.wide.u32 	%rd3, %r1, 4;
	add.s64 	%rd4, %rd2, %rd3;
	st.global.u32 	[%rd4], %r2;
	ret;

}


// ===== COMPILED SASS (sm_100) =====

	.target	sm_100

	.elftype	@"ET_EXEC"


//--------------------- .note.nv.tkinfo           --------------------------
	.section	.note.nv.tkinfo,"",@"SHT_NOTE"
	.sectionflags	@"SHF_NOTE_NV_TKINFO"
	.tkinfo
        /*0018*/ 	.word	0x00000002
        /*0030*/ 	.string	""
        /*0030*/ 	.string	"ptxas"
        /*0030*/ 	.string	"Cuda compilation tools, release 13.0, V13.0.88"
        /*0030*/ 	.string	"Build cuda_13.0.r13.0/compiler.36424714_0"
        /*0030*/ 	.string	"-arch sm_100 -m 64 "



//--------------------- .note.nv.cuinfo           --------------------------
	.section	.note.nv.cuinfo,"",@"SHT_NOTE"
	.sectionflags	@"SHF_NOTE_NV_CUINFO"
        /*0018*/ 	.short	0x0002
        /*001a*/ 	.short	0x0064
        /*001c*/ 	.short	0x0082
	.zero		2


//--------------------- .nv.info                  --------------------------
	.section	.nv.info,"",@"SHT_CUDA_INFO"
	.align	4


	//----- nvinfo : EIATTR_REGCOUNT
	.align		4
        /*0000*/ 	.byte	0x04, 0x2f
        /*0002*/ 	.short	(.L_1 - .L_0)
	.align		4
.L_0:
        /*0004*/ 	.word	index@(_Z8save_numPi)
        /*0008*/ 	.word	0x00000008


	//----- nvinfo : EIATTR_FRAME_SIZE
	.align		4
.L_1:
        /*000c*/ 	.byte	0x04, 0x11
        /*000e*/ 	.short	(.L_3 - .L_2)
	.align		4
.L_2:
        /*0010*/ 	.word	index@(_Z8save_numPi)
        /*0014*/ 	.word	0x00000000


	//----- nvinfo : EIATTR_MIN_STACK_SIZE
	.align		4
.L_3:
        /*0018*/ 	.byte	0x04, 0x12
        /*001a*/ 	.short	(.L_5 - .L_4)
	.align		4
.L_4:
        /*001c*/ 	.word	index@(_Z8save_numPi)
        /*0020*/ 	.word	0x00000000
.L_5:


//--------------------- .nv.compat                --------------------------
	.section	.nv.compat,"",@"SHT_CUDA_COMPAT_INFO"
	.align	4
        /*0000*/ 	.byte	0x02, 0x09, 0x00, 0x00, 0x02, 0x02, 0x01, 0x00, 0x02, 0x05, 0x05, 0x00, 0x03, 0x07, 0x01, 0x01
        /*0010*/ 	.byte	0x02, 0x03, 0x00, 0x00, 0x02, 0x06, 0x01, 0x00, 0x04, 0x0b, 0x08, 0x00, 0x09, 0x00, 0x00, 0x00
        /*0020*/ 	.byte	0x00, 0x00, 0x00, 0x00


//--------------------- .nv.info._Z8save_numPi    --------------------------
	.section	.nv.info._Z8save_numPi,"",@"SHT_CUDA_INFO"
	.sectionflags	@""
	.align	4


	//----- nvinfo : EIATTR_CUDA_API_VERSION
	.align		4
        /*0000*/ 	.byte	0x04, 0x37
        /*0002*/ 	.short	(.L_7 - .L_6)
.L_6:
        /*0004*/ 	.word	0x00000082


	//----- nvinfo : EIATTR_KPARAM_INFO
	.align		4
.L_7:
        /*0008*/ 	.byte	0x04, 0x17
        /*000a*/ 	.short	(.L_9 - .L_8)
.L_8:
        /*000c*/ 	.word	0x00000000
        /*0010*/ 	.short	0x0000
        /*0012*/ 	.short	0x0000
        /*0014*/ 	.byte	0x00, 0xf5, 0x21, 0x00


	//----- nvinfo : EIATTR_SPARSE_MMA_MASK
	.align		4
.L_9:
        /*0018*/ 	.byte	0x03, 0x50
        /*001a*/ 	.short	0x0000


	//----- nvinfo : EIATTR_MAXREG_COUNT
	.align		4
        /*001c*/ 	.byte	0x03, 0x1b
        /*001e*/ 	.short	0x00ff


	//----- nvinfo : EIATTR_MERCURY_ISA_VERSION
	.align		4
        /*0020*/ 	.byte	0x03, 0x5f
        /*0022*/ 	.short	0x0101


	//----- nvinfo : EIATTR_VRC_CTA_INIT_COUNT
	.align		4
        /*0024*/ 	.byte	0x02, 0x4a
	.zero		1
	.zero		1


	//----- nvinfo : EIATTR_EXIT_INSTR_OFFSETS
	.align		4
        /*0028*/ 	.byte	0x04, 0x1c
        /*002a*/ 	.short	(.L_11 - .L_10)


	//   ....[0]....
.L_10:
        /*002c*/ 	.word	0x00000070


	//----- nvinfo : EIATTR_CBANK_PARAM_SIZE
	.align		4
.L_11:
        /*0030*/ 	.byte	0x03, 0x19
        /*0032*/ 	.short	0x0008


	//----- nvinfo : EIATTR_PARAM_CBANK
	.align		4
        /*0034*/ 	.byte	0x04, 0x0a
        /*0036*/ 	.short	(.L_13 - .L_12)
	.align		4
.L_12:
        /*0038*/ 	.word	index@(.nv.constant0._Z8save_numPi)
        /*003c*/ 	.short	0x0380
        /*003e*/ 	.short	0x0008


	//----- nvinfo : EIATTR_SW_WAR
	.align		4
.L_13:
        /*0040*/ 	.byte	0x04, 0x36
        /*0042*/ 	.short	(.L_15 - .L_14)
.L_14:
        /*0044*/ 	.word	0x00000008
.L_15:


//--------------------- .nv.callgraph             --------------------------
	.section	.nv.callgraph,"",@"SHT_CUDA_CALLGRAPH"
	.align	4
	.sectionentsize	8
	.align		4
        /*0000*/ 	.word	0x00000000
	.align		4
        /*0004*/ 	.word	0xffffffff
	.align		4
        /*0008*/ 	.word	0x00000000
	.align		4
        /*000c*/ 	.word	0xfffffffe
	.align		4
        /*0010*/ 	.word	0x00000000
	.align		4
        /*0014*/ 	.word	0xfffffffd
	.align		4
        /*0018*/ 	.word	0x00000000
	.align		4
        /*001c*/ 	.word	0xfffffffc


//--------------------- .text._Z8save_numPi       --------------------------
	.section	.text._Z8save_numPi,"ax",@progbits
	.align	128
        .global         _Z8save_numPi
        .type           _Z8save_numPi,@function
        .size           _Z8save_numPi,(.L_x_1 - _Z8save_numPi)
        .other          _Z8save_numPi,@"STO_CUDA_ENTRY STV_DEFAULT"
_Z8save_numPi:
.text._Z8save_numPi:
[----:B------:R-:W-:Y:S01]  /*0000*/  LDC R1, c[0x0][0x37c] ;  /* 0x0000df00ff017b82 */ /* 0x000fe20000000800 */
[----:B------:R-:W0:Y:S07]  /*0010*/  S2R R5, SR_TID.X ;  /* 0x0000000000057919 */ /* 0x000e2e0000002100 */
[----:B------:R-:W0:Y:S01]  /*0020*/  LDC.64 R2, c[0x0][0x380] ;  /* 0x0000e000ff027b82 */ /* 0x000e220000000a00 */
[----:B------:R-:W1:Y:S01]  /*0030*/  LDCU.64 UR4, c[0x0][0x358] ;  /* 0x00006b00ff0477ac */ /* 0x000e620008000a00 */
[----:B0-----:R-:W-:-:S04]  /*0040*/  IMAD.WIDE.U32 R2, R5, 0x4, R2 ;  /* 0x0000000405027825 */ /* 0x001fc800078e0002 */
[----:B------:R-:W-:-:S05]  /*0050*/  IMAD R5, R5, R5, RZ ;  /* 0x0000000505057224 */ /* 0x000fca00078e02ff */
[----:B-1----:R-:W-:Y:S01]  /*0060*/  STG.E desc[UR4][R2.64], R5 ;  /* 0x0000000502007986 */ /* 0x002fe2000c101904 */
[----:B------:R-:W-:Y:S05]  /*0070*/  EXIT ;  /* 0x000000000000794d */ /* 0x000fea0003800000 */
.L_x_0:
[----:B------:R-:W-:-:S00]  /*0080*/  BRA `(.L_x_0) ;  /* 0xfffffffc00fc7947 */ /* 0x000fc0000383ffff */
[----:B------:R-:W-:-:S00]  /*0090*/  NOP ;  /* 0x0000000000007918 */ /* 0x000fc00000000000 */
        /* <DEDUP_REMOVED lines=14> */
.L_x_1:


//--------------------- .nv.shared.reserved.0     --------------------------
	.section	.nv.shared.reserved.0,"aw",@nobits
	.weak		__nv_reservedSMEM_offset_0_alias
	.size		__nv_reservedSMEM_offset_0_alias, 0, 64
	.other		__nv_reservedSMEM_offset_0_alias,@"STO_CUDA_RESERVED_SHARED STV_DEFAULT"
__nv_reservedSMEM_offset_0_alias:
	.zero		0
	.zero		64


//--------------------- .nv.constant0._Z8save_numPi --------------------------
	.section	.nv.constant0._Z8save_numPi,"a",@progbits
	.sectionflags	@""
	.align	4
.nv.constant0._Z8save_numPi:
	.zero		904


//--------------------- SYMBOLS --------------------------

	.type		.nv.reservedSmem.offset0,@object
	.size		.nv.reservedSmem.offset0,0x4
